	.headerflags	@"EF_CUDA_TEXMODE_UNIFIED EF_CUDA_64BIT_ADDRESS EF_CUDA_ACCELERATORS EF_CUDA_SM90 EF_CUDA_VIRTUAL_SM(EF_CUDA_SM90)"
	.elftype	@"ET_EXEC"


//--------------------- .nv.info                  --------------------------
	.section	.nv.info,"",@"SHT_CUDA_INFO"
	.align	4


	//----- nvinfo : EIATTR_REGCOUNT
	.align		4
        /*0000*/ 	.byte	0x04, 0x2f
        /*0002*/ 	.short	(.L_2 - .L_1)
	.align		4
.L_1:
        /*0004*/ 	.word	index@(triton_poi_fused_avg_pool2d_clamp_pow_0)
        /*0008*/ 	.word	0x0000001e


	//----- nvinfo : EIATTR_MIN_STACK_SIZE
	.align		4
.L_2:
        /*000c*/ 	.byte	0x04, 0x12
        /*000e*/ 	.short	(.L_4 - .L_3)
	.align		4
.L_3:
        /*0010*/ 	.word	index@(triton_poi_fused_avg_pool2d_clamp_pow_0)
        /*0014*/ 	.word	0x00000000


	//----- nvinfo : EIATTR_FRAME_SIZE
	.align		4
.L_4:
        /*0018*/ 	.byte	0x04, 0x11
        /*001a*/ 	.short	(.L_6 - .L_5)
	.align		4
.L_5:
        /*001c*/ 	.word	index@(triton_poi_fused_avg_pool2d_clamp_pow_0)
        /*0020*/ 	.word	0x00000000


	//----- nvinfo : EIATTR_MIN_STACK_SIZE
	.align		4
.L_6:
        /*0024*/ 	.byte	0x04, 0x12
        /*0026*/ 	.short	(.L_8 - .L_7)
	.align		4
.L_7:
        /*0028*/ 	.word	index@(triton_poi_fused_avg_pool2d_clamp_pow_0)
        /*002c*/ 	.word	0x00000000
.L_8:


//--------------------- .nv.info.triton_poi_fused_avg_pool2d_clamp_pow_0 --------------------------
	.section	.nv.info.triton_poi_fused_avg_pool2d_clamp_pow_0,"",@"SHT_CUDA_INFO"
	.sectionflags	@""
	.align	4


	//----- nvinfo : EIATTR_CUDA_API_VERSION
	.align		4
        /*0000*/ 	.byte	0x04, 0x37
        /*0002*/ 	.short	(.L_10 - .L_9)
.L_9:
        /*0004*/ 	.word	0x0000007c


	//----- nvinfo : EIATTR_KPARAM_INFO
	.align		4
.L_10:
        /*0008*/ 	.byte	0x04, 0x17
        /*000a*/ 	.short	(.L_12 - .L_11)
.L_11:
        /*000c*/ 	.word	0x00000000
        /*0010*/ 	.short	0x0002
        /*0012*/ 	.short	0x0010
        /*0014*/ 	.byte	0x00, 0xf0, 0x11, 0x00


	//----- nvinfo : EIATTR_KPARAM_INFO
	.align		4
.L_12:
        /*0018*/ 	.byte	0x04, 0x17
        /*001a*/ 	.short	(.L_14 - .L_13)
.L_13:
        /*001c*/ 	.word	0x00000000
        /*0020*/ 	.short	0x0001
        /*0022*/ 	.short	0x0008
        /*0024*/ 	.byte	0x00, 0xf4, 0x21, 0x00


	//----- nvinfo : EIATTR_KPARAM_INFO
	.align		4
.L_14:
        /*0028*/ 	.byte	0x04, 0x17
        /*002a*/ 	.short	(.L_16 - .L_15)
.L_15:
        /*002c*/ 	.word	0x00000000
        /*0030*/ 	.short	0x0000
        /*0032*/ 	.short	0x0000
        /*0034*/ 	.byte	0x00, 0xf4, 0x21, 0x00


	//----- nvinfo : EIATTR_SPARSE_MMA_MASK
	.align		4
.L_16:
        /*0038*/ 	.byte	0x03, 0x50
        /*003a*/ 	.short	0x0000


	//----- nvinfo : EIATTR_MAXREG_COUNT
	.align		4
        /*003c*/ 	.byte	0x03, 0x1b
        /*003e*/ 	.short	0x00ff


	//----- nvinfo : EIATTR_EXIT_INSTR_OFFSETS
	.align		4
        /*0040*/ 	.byte	0x04, 0x1c
        /*0042*/ 	.short	(.L_18 - .L_17)


	//   ....[0]....
.L_17:
        /*0044*/ 	.word	0x00000d70


	//   ....[1]....
        /*0048*/ 	.word	0x00000d90


	//----- nvinfo : EIATTR_REQNTID
	.align		4
.L_18:
        /*004c*/ 	.byte	0x04, 0x10
        /*004e*/ 	.short	(.L_20 - .L_19)
.L_19:
        /*0050*/ 	.word	0x00000020
        /*0054*/ 	.word	0x00000001
        /*0058*/ 	.word	0x00000001


	//----- nvinfo : EIATTR_CRS_STACK_SIZE
	.align		4
.L_20:
        /*005c*/ 	.byte	0x04, 0x1e
        /*005e*/ 	.short	(.L_22 - .L_21)
.L_21:
        /*0060*/ 	.word	0x00000000


	//----- nvinfo : EIATTR_CBANK_PARAM_SIZE
	.align		4
.L_22:
        /*0064*/ 	.byte	0x03, 0x19
        /*0066*/ 	.short	0x0014


	//----- nvinfo : EIATTR_PARAM_CBANK
	.align		4
        /*0068*/ 	.byte	0x04, 0x0a
        /*006a*/ 	.short	(.L_24 - .L_23)
	.align		4
.L_23:
        /*006c*/ 	.word	index@(.nv.constant0.triton_poi_fused_avg_pool2d_clamp_pow_0)
        /*0070*/ 	.short	0x0210
        /*0072*/ 	.short	0x0014


	//----- nvinfo : EIATTR_SW_WAR
	.align		4
.L_24:
        /*0074*/ 	.byte	0x04, 0x36
        /*0076*/ 	.short	(.L_26 - .L_25)
.L_25:
        /*0078*/ 	.word	0x00000008
.L_26:


//--------------------- .nv.callgraph             --------------------------
	.section	.nv.callgraph,"",@"SHT_CUDA_CALLGRAPH"
	.align	4
	.sectionentsize	8
	.align		4
        /*0000*/ 	.word	0x00000000
	.align		4
        /*0004*/ 	.word	0xffffffff
	.align		4
        /*0008*/ 	.word	0x00000000
	.align		4
        /*000c*/ 	.word	0xfffffffe
	.align		4
        /*0010*/ 	.word	0x00000000
	.align		4
        /*0014*/ 	.word	0xfffffffd
	.align		4
        /*0018*/ 	.word	0x00000000
	.align		4
        /*001c*/ 	.word	0xfffffffc


//--------------------- .nv.constant4             --------------------------
	.section	.nv.constant4,"a",@progbits
	.align	8
	.align		8
.nv.constant4:
        /*0000*/ 	.dword	_$_str


//--------------------- .text.triton_poi_fused_avg_pool2d_clamp_pow_0 --------------------------
	.section	.text.triton_poi_fused_avg_pool2d_clamp_pow_0,"ax",@progbits
	.align	128
        .global         triton_poi_fused_avg_pool2d_clamp_pow_0
        .type           triton_poi_fused_avg_pool2d_clamp_pow_0,@function
        .size           triton_poi_fused_avg_pool2d_clamp_pow_0,(.L_x_3 - triton_poi_fused_avg_pool2d_clamp_pow_0)
        .other          triton_poi_fused_avg_pool2d_clamp_pow_0,@"STO_CUDA_ENTRY STV_DEFAULT"
triton_poi_fused_avg_pool2d_clamp_pow_0:
.text.triton_poi_fused_avg_pool2d_clamp_pow_0:
[----:B------:R-:W0:Y:S02]  /*0000*/  LDC R1, c[0x0][0x28] ;  /* 0x00000a00ff017b82 */ /* 0x000e240000000800 */
[----:B------:R-:W1:Y:S01]  /*0010*/  S2R R10, SR_TID.X ;  /* 0x00000000000a7919 */ /* 0x000e620000002100 */
[----:B------:R-:W2:Y:S01]  /*0020*/  LDC.64 R4, c[0x0][0x218] ;  /* 0x00008600ff047b82 */ /* 0x000ea20000000a00 */
[----:B------:R-:W-:Y:S01]  /*0030*/  HFMA2.MMA R27, -RZ, RZ, 0, 0 ;  /* 0x00000000ff1b7435 */ /* 0x000fe200000001ff */
[----:B------:R-:W-:Y:S01]  /*0040*/  CS2R R16, SRZ ;  /* 0x0000000000107805 */ /* 0x000fe2000001ff00 */
[----:B------:R-:W3:Y:S01]  /*0050*/  S2R R3, SR_CTAID.X ;  /* 0x0000000000037919 */ /* 0x000ee20000002500 */
[----:B------:R-:W-:Y:S01]  /*0060*/  ULDC.64 UR4, c[0x0][0x208] ;  /* 0x0000820000047ab9 */ /* 0x000fe20000000a00 */
[----:B------:R-:W-:Y:S01]  /*0070*/  IMAD.MOV.U32 R25, RZ, RZ, RZ ;  /* 0x000000ffff197224 */ /* 0x000fe200078e00ff */
[----:B-1----:R-:W-:-:S04]  /*0080*/  LOP3.LUT R2, R10, 0xf, RZ, 0xc0, !PT ;  /* 0x0000000f0a027812 */ /* 0x002fc800078ec0ff */
[----:B---3--:R-:W-:-:S04]  /*0090*/  LEA R2, R3, R2, 0x4 ;  /* 0x0000000203027211 */ /* 0x008fc800078e20ff */
[C---:B------:R-:W-:Y:S02]  /*00a0*/  ISETP.GE.AND P0, PT, R2.reuse, 0x10, PT ;  /* 0x000000100200780c */ /* 0x040fe40003f06270 */
[----:B------:R-:W-:-:S05]  /*00b0*/  SHF.L.U32 R3, R2, 0x4, RZ ;  /* 0x0000000402037819 */ /* 0x000fca00000006ff */
[----:B--2---:R-:W-:-:S06]  /*00c0*/  IMAD.WIDE R4, R3, 0x4, R4 ;  /* 0x0000000403047825 */ /* 0x004fcc00078e0204 */
[----:B------:R-:W2:Y:S04]  /*00d0*/  @!P0 LDG.E.EL R27, desc[UR4][R4.64+0x4] ;  /* 0x00000404041b8981 */ /* 0x000ea8000c2e1900 */
[----:B------:R-:W3:Y:S01]  /*00e0*/  @!P0 LDG.E.EL R16, desc[UR4][R4.64] ;  /* 0x0000000404108981 */ /* 0x000ee2000c2e1900 */
[----:B------:R-:W-:Y:S01]  /*00f0*/  MOV R23, RZ ;  /* 0x000000ff00177202 */ /* 0x000fe20000000f00 */
[----:B------:R-:W-:Y:S02]  /*0100*/  HFMA2.MMA R21, -RZ, RZ, 0, 0 ;  /* 0x00000000ff157435 */ /* 0x000fe400000001ff */
[----:B------:R-:W4:Y:S04]  /*0110*/  @!P0 LDG.E.EL R25, desc[UR4][R4.64+0x8] ;  /* 0x0000080404198981 */ /* 0x000f28000c2e1900 */
[----:B------:R-:W5:Y:S01]  /*0120*/  @!P0 LDG.E.EL R23, desc[UR4][R4.64+0xc] ;  /* 0x00000c0404178981 */ /* 0x000f62000c2e1900 */
[----:B------:R-:W-:-:S03]  /*0130*/  IMAD.MOV.U32 R19, RZ, RZ, RZ ;  /* 0x000000ffff137224 */ /* 0x000fc600078e00ff */
[----:B------:R-:W5:Y:S04]  /*0140*/  @!P0 LDG.E.EL R21, desc[UR4][R4.64+0x10] ;  /* 0x0000100404158981 */ /* 0x000f68000c2e1900 */
[----:B------:R-:W5:Y:S01]  /*0150*/  @!P0 LDG.E.EL R19, desc[UR4][R4.64+0x14] ;  /* 0x0000140404138981 */ /* 0x000f62000c2e1900 */
[----:B------:R-:W-:-:S03]  /*0160*/  CS2R R14, SRZ ;  /* 0x00000000000e7805 */ /* 0x000fc6000001ff00 */
[----:B------:R-:W5:Y:S01]  /*0170*/  @!P0 LDG.E.EL R17, desc[UR4][R4.64+0x18] ;  /* 0x0000180404118981 */ /* 0x000f62000c2e1900 */
[----:B------:R-:W-:-:S03]  /*0180*/  CS2R R12, SRZ ;  /* 0x00000000000c7805 */ /* 0x000fc6000001ff00 */
[----:B------:R-:W5:Y:S04]  /*0190*/  @!P0 LDG.E.EL R14, desc[UR4][R4.64+0x1c] ;  /* 0x00001c04040e8981 */ /* 0x000f68000c2e1900 */
[----:B------:R-:W5:Y:S04]  /*01a0*/  @!P0 LDG.E.EL R15, desc[UR4][R4.64+0x20] ;  /* 0x00002004040f8981 */ /* 0x000f68000c2e1900 */
[----:B------:R-:W5:Y:S01]  /*01b0*/  @!P0 LDG.E.EL R12, desc[UR4][R4.64+0x24] ;  /* 0x00002404040c8981 */ /* 0x000f62000c2e1900 */
[----:B------:R-:W-:-:S03]  /*01c0*/  CS2R R8, SRZ ;  /* 0x0000000000087805 */ /* 0x000fc6000001ff00 */
[----:B------:R-:W5:Y:S01]  /*01d0*/  @!P0 LDG.E.EL R13, desc[UR4][R4.64+0x28] ;  /* 0x00002804040d8981 */ /* 0x000f62000c2e1900 */
[----:B------:R-:W-:-:S03]  /*01e0*/  MOV R11, RZ ;  /* 0x000000ff000b7202 */ /* 0x000fc60000000f00 */
[----:B------:R-:W5:Y:S01]  /*01f0*/  @!P0 LDG.E.EL R8, desc[UR4][R4.64+0x2c] ;  /* 0x00002c0404088981 */ /* 0x000f62000c2e1900 */
[----:B------:R-:W-:-:S03]  /*0200*/  CS2R R6, SRZ ;  /* 0x0000000000067805 */ /* 0x000fc6000001ff00 */
[----:B------:R-:W5:Y:S04]  /*0210*/  @!P0 LDG.E.EL R11, desc[UR4][R4.64+0x30] ;  /* 0x00003004040b8981 */ /* 0x000f68000c2e1900 */
[----:B------:R-:W5:Y:S04]  /*0220*/  @!P0 LDG.E.EL R6, desc[UR4][R4.64+0x34] ;  /* 0x0000340404068981 */ /* 0x000f68000c2e1900 */
[----:B------:R-:W5:Y:S04]  /*0230*/  @!P0 LDG.E.EL R9, desc[UR4][R4.64+0x38] ;  /* 0x0000380404098981 */ /* 0x000f68000c2e1900 */
[----:B------:R-:W5:Y:S01]  /*0240*/  @!P0 LDG.E.EL R7, desc[UR4][R4.64+0x3c] ;  /* 0x00003c0404078981 */ /* 0x000f62000c2e1900 */
[----:B------:R-:W-:Y:S01]  /*0250*/  BSSY B0, `(.L_x_0) ;  /* 0x00000af000007945 */ /* 0x000fe20003800000 */
[----:B--2---:R-:W-:-:S02]  /*0260*/  FSETP.GT.AND P2, PT, R27, 1.0000000116860974231e-07, PT ;  /* 0x33d6bf951b00780b */ /* 0x004fc40003f44000 */
[----:B------:R-:W-:Y:S02]  /*0270*/  FSETP.NAN.AND P3, PT, R27, R27, PT ;  /* 0x0000001b1b00720b */ /* 0x000fe40003f68000 */
[C---:B---3--:R-:W-:Y:S02]  /*0280*/  FSETP.GT.AND P0, PT, R16.reuse, 1.0000000116860974231e-07, PT ;  /* 0x33d6bf951000780b */ /* 0x048fe40003f04000 */
[----:B------:R-:W-:Y:S02]  /*0290*/  FSETP.NAN.AND P1, PT, R16, R16, PT ;  /* 0x000000101000720b */ /* 0x000fe40003f28000 */
[----:B----4-:R-:W-:-:S05]  /*02a0*/  FSETP.GT.AND P4, PT, R25, 1.0000000116860974231e-07, PT ;  /* 0x33d6bf951900780b */ /* 0x010fca0003f84000 */
[----:B------:R-:W-:Y:S02]  /*02b0*/  @!P2 FSEL R27, R27, 1.0000000116860974231e-07, P3 ;  /* 0x33d6bf951b1ba808 */ /* 0x000fe40001800000 */
[----:B-----5:R-:W-:Y:S02]  /*02c0*/  FSETP.GT.AND P2, PT, R21, 1.0000000116860974231e-07, PT ;  /* 0x33d6bf951500780b */ /* 0x020fe40003f44000 */
[----:B------:R-:W-:Y:S01]  /*02d0*/  @!P0 FSEL R16, R16, 1.0000000116860974231e-07, P1 ;  /* 0x33d6bf9510108808 */ /* 0x000fe20000800000 */
[----:B------:R-:W-:Y:S01]  /*02e0*/  FMUL R0, R27, R27 ;  /* 0x0000001b1b007220 */ /* 0x000fe20000400000 */
[----:B------:R-:W-:Y:S02]  /*02f0*/  FSETP.GT.AND P1, PT, R23, 1.0000000116860974231e-07, PT ;  /* 0x33d6bf951700780b */ /* 0x000fe40003f24000 */
[----:B------:R-:W-:Y:S01]  /*0300*/  FSETP.NAN.AND P0, PT, R25, R25, PT ;  /* 0x000000191900720b */ /* 0x000fe20003f08000 */
[----:B------:R-:W-:Y:S01]  /*0310*/  FMUL R3, R27, R0 ;  /* 0x000000001b037220 */ /* 0x000fe20000400000 */
[----:B------:R-:W-:Y:S01]  /*0320*/  FMUL R0, R16, R16 ;  /* 0x0000001010007220 */ /* 0x000fe20000400000 */
[----:B------:R-:W-:-:S02]  /*0330*/  FSETP.GT.AND P3, PT, R19, 1.0000000116860974231e-07, PT ;  /* 0x33d6bf951300780b */ /* 0x000fc40003f64000 */
[----:B------:R-:W-:Y:S01]  /*0340*/  @!P4 FSEL R25, R25, 1.0000000116860974231e-07, P0 ;  /* 0x33d6bf951919c808 */ /* 0x000fe20000000000 */
[----:B------:R-:W-:Y:S01]  /*0350*/  FFMA R0, R16, R0, R3 ;  /* 0x0000000010007223 */ /* 0x000fe20000000003 */
[----:B------:R-:W-:Y:S02]  /*0360*/  FSETP.NAN.AND P0, PT, R23, R23, PT ;  /* 0x000000171700720b */ /* 0x000fe40003f08000 */
[----:B------:R-:W-:Y:S01]  /*0370*/  FSETP.GT.AND P4, PT, R17, 1.0000000116860974231e-07, PT ;  /* 0x33d6bf951100780b */ /* 0x000fe20003f84000 */
[----:B------:R-:W-:Y:S01]  /*0380*/  FMUL R3, R25, R25 ;  /* 0x0000001919037220 */ /* 0x000fe20000400000 */
[----:B------:R-:W-:Y:S02]  /*0390*/  @!P1 FSEL R23, R23, 1.0000000116860974231e-07, P0 ;  /* 0x33d6bf9517179808 */ /* 0x000fe40000000000 */
[----:B------:R-:W-:Y:S01]  /*03a0*/  FSETP.NAN.AND P0, PT, R21, R21, PT ;  /* 0x000000151500720b */ /* 0x000fe20003f08000 */
[----:B------:R-:W-:Y:S01]  /*03b0*/  FFMA R0, R25, R3, R0 ;  /* 0x0000000319007223 */ /* 0x000fe20000000000 */
[----:B------:R-:W-:Y:S01]  /*03c0*/  FSETP.NAN.AND P1, PT, R19, R19, PT ;  /* 0x000000131300720b */ /* 0x000fe20003f28000 */
[----:B------:R-:W-:Y:S01]  /*03d0*/  FMUL R3, R23, R23 ;  /* 0x0000001717037220 */ /* 0x000fe20000400000 */
[----:B------:R-:W-:-:S02]  /*03e0*/  @!P2 FSEL R21, R21, 1.0000000116860974231e-07, P0 ;  /* 0x33d6bf951515a808 */ /* 0x000fc40000000000 */
[----:B------:R-:W-:Y:S01]  /*03f0*/  FSETP.GT.AND P0, PT, R14, 1.0000000116860974231e-07, PT ;  /* 0x33d6bf950e00780b */ /* 0x000fe20003f04000 */
[----:B------:R-:W-:Y:S01]  /*0400*/  FFMA R0, R23, R3, R0 ;  /* 0x0000000317007223 */ /* 0x000fe20000000000 */
[----:B------:R-:W-:Y:S01]  /*0410*/  @!P3 FSEL R19, R19, 1.0000000116860974231e-07, P1 ;  /* 0x33d6bf951313b808 */ /* 0x000fe20000800000 */
[----:B------:R-:W-:Y:S01]  /*0420*/  FMUL R3, R21, R21 ;  /* 0x0000001515037220 */ /* 0x000fe20000400000 */
[----:B------:R-:W-:Y:S02]  /*0430*/  FSETP.NAN.AND P1, PT, R17, R17, PT ;  /* 0x000000111100720b */ /* 0x000fe40003f28000 */
[----:B------:R-:W-:Y:S01]  /*0440*/  FSETP.GT.AND P3, PT, R15, 1.0000000116860974231e-07, PT ;  /* 0x33d6bf950f00780b */ /* 0x000fe20003f64000 */
[----:B------:R-:W-:Y:S01]  /*0450*/  FFMA R0, R21, R3, R0 ;  /* 0x0000000315007223 */ /* 0x000fe20000000000 */
[----:B------:R-:W-:Y:S01]  /*0460*/  FSETP.GT.AND P2, PT, R12, 1.0000000116860974231e-07, PT ;  /* 0x33d6bf950c00780b */ /* 0x000fe20003f44000 */
[----:B------:R-:W-:Y:S01]  /*0470*/  FMUL R3, R19, R19 ;  /* 0x0000001313037220 */ /* 0x000fe20000400000 */
[----:B------:R-:W-:-:S02]  /*0480*/  @!P4 FSEL R17, R17, 1.0000000116860974231e-07, P1 ;  /* 0x33d6bf951111c808 */ /* 0x000fc40000800000 */
[C---:B------:R-:W-:Y:S01]  /*0490*/  FSETP.NAN.AND P1, PT, R14.reuse, R14, PT ;  /* 0x0000000e0e00720b */ /* 0x040fe20003f28000 */
[----:B------:R-:W-:Y:S01]  /*04a0*/  FFMA R0, R19, R3, R0 ;  /* 0x0000000313007223 */ /* 0x000fe20000000000 */
        /* <DEDUP_REMOVED lines=8> */
[----:B------:R-:W-:Y:S01]  /*0530*/  @!P2 FSEL R12, R12, 1.0000000116860974231e-07, P0 ;  /* 0x33d6bf950c0ca808 */ /* 0x000fe20000000000 */
[----:B------:R-:W-:Y:S01]  /*0540*/  FFMA R0, R14, R0, R3 ;  /* 0x000000000e007223 */ /* 0x000fe20000000003 */
[C---:B------:R-:W-:Y:S01]  /*0550*/  FSETP.GT.AND P2, PT, R8.reuse, 1.0000000116860974231e-07, PT ;  /* 0x33d6bf950800780b */ /* 0x040fe20003f44000 */
[----:B------:R-:W-:Y:S01]  /*0560*/  FMUL R3, R15, R15 ;  /* 0x0000000f0f037220 */ /* 0x000fe20000400000 */
[----:B------:R-:W-:Y:S02]  /*0570*/  FSETP.NAN.AND P0, PT, R13, R13, PT ;  /* 0x0000000d0d00720b */ /* 0x000fe40003f08000 */
[----:B------:R-:W-:Y:S01]  /*0580*/  FSETP.NAN.AND P3, PT, R8, R8, PT ;  /* 0x000000080800720b */ /* 0x000fe20003f68000 */
[----:B------:R-:W-:Y:S01]  /*0590*/  FFMA R3, R15, R3, R0 ;  /* 0x000000030f037223 */ /* 0x000fe20000000000 */
[----:B------:R-:W-:Y:S01]  /*05a0*/  @!P4 FSEL R13, R13, 1.0000000116860974231e-07, P0 ;  /* 0x33d6bf950d0dc808 */ /* 0x000fe20000000000 */
[----:B------:R-:W-:Y:S01]  /*05b0*/  FMUL R0, R12, R12 ;  /* 0x0000000c0c007220 */ /* 0x000fe20000400000 */
[----:B------:R-:W-:-:S02]  /*05c0*/  FSETP.GT.AND P0, PT, R11, 1.0000000116860974231e-07, PT ;  /* 0x33d6bf950b00780b */ /* 0x000fc40003f04000 */
[----:B------:R-:W-:Y:S01]  /*05d0*/  FSETP.GT.AND P1, PT, R6, 1.0000000116860974231e-07, PT ;  /* 0x33d6bf950600780b */ /* 0x000fe20003f24000 */
[----:B------:R-:W-:Y:S01]  /*05e0*/  FFMA R0, R12, R0, R3 ;  /* 0x000000000c007223 */ /* 0x000fe20000000003 */
[----:B------:R-:W-:Y:S01]  /*05f0*/  FMUL R3, R13, R13 ;  /* 0x0000000d0d037220 */ /* 0x000fe20000400000 */
[----:B------:R-:W-:Y:S02]  /*0600*/  @!P2 FSEL R8, R8, 1.0000000116860974231e-07, P3 ;  /* 0x33d6bf950808a808 */ /* 0x000fe40001800000 */
[----:B------:R-:W-:Y:S01]  /*0610*/  FSETP.GT.AND P2, PT, R9, 1.0000000116860974231e-07, PT ;  /* 0x33d6bf950900780b */ /* 0x000fe20003f44000 */
[----:B------:R-:W-:Y:S01]  /*0620*/  FFMA R3, R13, R3, R0 ;  /* 0x000000030d037223 */ /* 0x000fe20000000000 */
[----:B------:R-:W-:Y:S01]  /*0630*/  FSETP.NAN.AND P5, PT, R11, R11, PT ;  /* 0x0000000b0b00720b */ /* 0x000fe20003fa8000 */
[C---:B------:R-:W-:Y:S01]  /*0640*/  FMUL R0, R8.reuse, R8 ;  /* 0x0000000808007220 */ /* 0x040fe20000400000 */
[----:B------:R-:W-:Y:S02]  /*0650*/  FSETP.GT.AND P3, PT, R7, 1.0000000116860974231e-07, PT ;  /* 0x33d6bf950700780b */ /* 0x000fe40003f64000 */
[----:B------:R-:W-:Y:S01]  /*0660*/  @!P0 FSEL R11, R11, 1.0000000116860974231e-07, P5 ;  /* 0x33d6bf950b0b8808 */ /* 0x000fe20002800000 */
[----:B------:R-:W-:Y:S01]  /*0670*/  FFMA R0, R8, R0, R3 ;  /* 0x0000000008007223 */ /* 0x000fe20000000003 */
[----:B------:R-:W-:-:S02]  /*0680*/  FSETP.NAN.AND P4, PT, R6, R6, PT ;  /* 0x000000060600720b */ /* 0x000fc40003f88000 */
[----:B------:R-:W-:Y:S01]  /*0690*/  FSETP.NAN.AND P5, PT, R9, R9, PT ;  /* 0x000000090900720b */ /* 0x000fe20003fa8000 */
[----:B------:R-:W-:Y:S01]  /*06a0*/  FMUL R3, R11, R11 ;  /* 0x0000000b0b037220 */ /* 0x000fe20000400000 */
[----:B------:R-:W-:Y:S02]  /*06b0*/  @!P1 FSEL R6, R6, 1.0000000116860974231e-07, P4 ;  /* 0x33d6bf9506069808 */ /* 0x000fe40002000000 */
[----:B------:R-:W-:Y:S01]  /*06c0*/  FSETP.NAN.AND P0, PT, R7, R7, PT ;  /* 0x000000070700720b */ /* 0x000fe20003f08000 */
[----:B------:R-:W-:Y:S01]  /*06d0*/  FFMA R3, R11, R3, R0 ;  /* 0x000000030b037223 */ /* 0x000fe20000000000 */
[----:B------:R-:W-:Y:S01]  /*06e0*/  @!P2 FSEL R9, R9, 1.0000000116860974231e-07, P5 ;  /* 0x33d6bf950909a808 */ /* 0x000fe20002800000 */
[----:B------:R-:W-:Y:S01]  /*06f0*/  FMUL R0, R6, R6 ;  /* 0x0000000606007220 */ /* 0x000fe20000400000 */
[----:B------:R-:W-:-:S03]  /*0700*/  @!P3 FSEL R7, R7, 1.0000000116860974231e-07, P0 ;  /* 0x33d6bf950707b808 */ /* 0x000fc60000000000 */
[----:B------:R-:W-:Y:S01]  /*0710*/  FMUL R5, R9, R9 ;  /* 0x0000000909057220 */ /* 0x000fe20000400000 */
[----:B------:R-:W-:Y:S01]  /*0720*/  FFMA R0, R6, R0, R3 ;  /* 0x0000000006007223 */ /* 0x000fe20000000003 */
[----:B------:R-:W-:-:S03]  /*0730*/  FMUL R3, R7, R7 ;  /* 0x0000000707037220 */ /* 0x000fc60000400000 */
[----:B------:R-:W-:Y:S01]  /*0740*/  FFMA R0, R9, R5, R0 ;  /* 0x0000000509007223 */ /* 0x000fe20000000000 */
[----:B------:R-:W-:-:S03]  /*0750*/  HFMA2.MMA R9, -RZ, RZ, 0.88671875, -10224 ;  /* 0x3b18f0feff097435 */ /* 0x000fc600000001ff */
[----:B------:R-:W-:-:S04]  /*0760*/  FFMA R3, R7, R3, R0 ;  /* 0x0000000307037223 */ /* 0x000fc80000000000 */
[----:B------:R-:W-:-:S04]  /*0770*/  FMUL R3, R3, 0.0625 ;  /* 0x3d80000003037820 */ /* 0x000fc80000400000 */
[C---:B------:R-:W-:Y:S01]  /*0780*/  FADD.FTZ R12, |R3|.reuse, -RZ ;  /* 0x800000ff030c7221 */ /* 0x040fe20000010200 */
[C---:B------:R-:W-:Y:S02]  /*0790*/  FSETP.NEU.AND P1, PT, R3.reuse, RZ, PT ;  /* 0x000000ff0300720b */ /* 0x040fe40003f2d000 */
[----:B------:R-:W-:Y:S02]  /*07a0*/  FSETP.GEU.AND P6, PT, R3, RZ, PT ;  /* 0x000000ff0300720b */ /* 0x000fe40003fce000 */
[----:B------:R-:W-:-:S04]  /*07b0*/  LOP3.LUT R0, R12, 0x7fffff, RZ, 0xc0, !PT ;  /* 0x007fffff0c007812 */ /* 0x000fc800078ec0ff */
[----:B------:R-:W-:-:S04]  /*07c0*/  LOP3.LUT R0, R0, 0x3f800000, RZ, 0xfc, !PT ;  /* 0x3f80000000007812 */ /* 0x000fc800078efcff */
[----:B------:R-:W-:-:S13]  /*07d0*/  FSETP.GT.AND P0, PT, R0, 1.4142135381698608398, PT ;  /* 0x3fb504f30000780b */ /* 0x000fda0003f04000 */
[----:B------:R-:W-:-:S04]  /*07e0*/  @P0 FMUL R0, R0, 0.5 ;  /* 0x3f00000000000820 */ /* 0x000fc80000400000 */
[C---:B------:R-:W-:Y:S01]  /*07f0*/  FADD R5, R0.reuse, 1 ;  /* 0x3f80000000057421 */ /* 0x040fe20000000000 */
[----:B------:R-:W-:-:S04]  /*0800*/  FADD R4, R0, -1 ;  /* 0xbf80000000047421 */ /* 0x000fc80000000000 */
[----:B------:R-:W-:Y:S01]  /*0810*/  FADD R6, R4, R4 ;  /* 0x0000000404067221 */ /* 0x000fe20000000000 */
[----:B------:R-:W1:Y:S03]  /*0820*/  MUFU.RCP R5, R5 ;  /* 0x0000000500057308 */ /* 0x000e660000001000 */
[----:B-1----:R-:W-:-:S04]  /*0830*/  FMUL R7, R5, R6 ;  /* 0x0000000605077220 */ /* 0x002fc80000400000 */
[----:B------:R-:W-:-:S04]  /*0840*/  FMUL R0, R7, R7 ;  /* 0x0000000707007220 */ /* 0x000fc80000400000 */
[----:B------:R-:W-:-:S04]  /*0850*/  FFMA.FTZ R9, R0, R9, 0.01249298732727766037 ;  /* 0x3c4caf6300097423 */ /* 0x000fc80000010009 */
[----:B------:R-:W-:-:S04]  /*0860*/  FFMA.FTZ R9, R0, R9, 0.083333469927310943604 ;  /* 0x3daaaabd00097423 */ /* 0x000fc80000010009 */
[----:B------:R-:W-:Y:S01]  /*0870*/  FMUL.FTZ R0, R0, R9 ;  /* 0x0000000900007220 */ /* 0x000fe20000410000 */
[----:B------:R-:W-:-:S03]  /*0880*/  FFMA R9, -R5, R6, R4 ;  /* 0x0000000605097223 */ /* 0x000fc60000000104 */
[----:B------:R-:W-:Y:S01]  /*0890*/  FMUL.FTZ R8, R7, R0 ;  /* 0x0000000007087220 */ /* 0x000fe20000410000 */
[----:B------:R-:W-:Y:S01]  /*08a0*/  SHF.R.U32.HI R0, RZ, 0x17, R12 ;  /* 0x00000017ff007819 */ /* 0x000fe2000001160c */
[----:B------:R-:W-:Y:S02]  /*08b0*/  FADD R9, R9, R9 ;  /* 0x0000000909097221 */ /* 0x000fe40000000000 */
[CC--:B------:R-:W-:Y:S01]  /*08c0*/  FFMA R11, R5.reuse, R6.reuse, R8 ;  /* 0x00000006050b7223 */ /* 0x0c0fe20000000008 */
[----:B------:R-:W-:Y:S01]  /*08d0*/  I2FP.F32.U32 R0, R0 ;  /* 0x0000000000007245 */ /* 0x000fe20000201000 */
[----:B------:R-:W-:Y:S02]  /*08e0*/  FFMA.FTZ R4, R4, -R7, R9 ;  /* 0x8000000704047223 */ /* 0x000fe40000010009 */
[C---:B------:R-:W-:Y:S02]  /*08f0*/  FFMA R7, R5.reuse, R6, -R11 ;  /* 0x0000000605077223 */ /* 0x040fe4000000080b */
[----:B------:R-:W-:Y:S01]  /*0900*/  FADD R0, R0, -127 ;  /* 0xc2fe000000007421 */ /* 0x000fe20000000000 */
[----:B------:R-:W-:Y:S01]  /*0910*/  FMUL.FTZ R4, R5, R4 ;  /* 0x0000000405047220 */ /* 0x000fe20000410000 */
[----:B------:R-:W-:-:S02]  /*0920*/  FADD R7, R8, R7 ;  /* 0x0000000708077221 */ /* 0x000fc40000000000 */
[----:B------:R-:W-:Y:S02]  /*0930*/  @P0 FADD R0, R0, 1 ;  /* 0x3f80000000000421 */ /* 0x000fe40000000000 */
[----:B------:R-:W-:Y:S02]  /*0940*/  FADD R4, R4, R7 ;  /* 0x0000000704047221 */ /* 0x000fe40000000000 */
[C---:B------:R-:W-:Y:S01]  /*0950*/  FMUL.FTZ R5, R0.reuse, 0.693145751953125 ;  /* 0x3f31720000057820 */ /* 0x040fe20000410000 */
[----:B------:R-:W-:Y:S01]  /*0960*/  FMUL.FTZ R0, R0, 1.428606765330187045e-06 ;  /* 0x35bfbe8e00007820 */ /* 0x000fe20000410000 */
[----:B------:R-:W-:-:S04]  /*0970*/  FADD R6, R11, R4 ;  /* 0x000000040b067221 */ /* 0x000fc80000000000 */
[----:B------:R-:W-:Y:S01]  /*0980*/  FADD R8, R6, R5 ;  /* 0x0000000506087221 */ /* 0x000fe20000000000 */
[----:B------:R-:W-:-:S03]  /*0990*/  FADD R11, R11, -R6 ;  /* 0x800000060b0b7221 */ /* 0x000fc60000000000 */
[----:B------:R-:W-:Y:S01]  /*09a0*/  FADD R5, R5, -R8 ;  /* 0x8000000805057221 */ /* 0x000fe20000000000 */
[----:B------:R-:W-:-:S03]  /*09b0*/  FADD R11, R4, R11 ;  /* 0x0000000b040b7221 */ /* 0x000fc60000000000 */
[----:B------:R-:W-:-:S04]  /*09c0*/  FADD R6, R6, R5 ;  /* 0x0000000506067221 */ /* 0x000fc80000000000 */
[----:B------:R-:W-:-:S04]  /*09d0*/  FADD R11, R11, R6 ;  /* 0x000000060b0b7221 */ /* 0x000fc80000000000 */
[----:B------:R-:W-:-:S04]  /*09e0*/  FADD R11, R0, R11 ;  /* 0x0000000b000b7221 */ /* 0x000fc80000000000 */
[----:B------:R-:W-:-:S04]  /*09f0*/  FADD R5, R8, R11 ;  /* 0x0000000b08057221 */ /* 0x000fc80000000000 */
[----:B------:R-:W-:Y:S01]  /*0a00*/  FADD R8, R8, -R5 ;  /* 0x8000000508087221 */ /* 0x000fe20000000000 */
[----:B------:R-:W-:-:S03]  /*0a10*/  FMUL.FTZ R6, R5, 0.3333333432674407959 ;  /* 0x3eaaaaab05067820 */ /* 0x000fc60000410000 */
[----:B------:R-:W-:Y:S01]  /*0a20*/  FADD R0, R11, R8 ;  /* 0x000000080b007221 */ /* 0x000fe20000000000 */
[----:B------:R-:W-:-:S04]  /*0a30*/  FFMA.FTZ R7, R5, 0.3333333432674407959, -R6 ;  /* 0x3eaaaaab05077823 */ /* 0x000fc80000010806 */
[----:B------:R-:W-:Y:S01]  /*0a40*/  FFMA.FTZ R0, R0, 0.3333333432674407959, R7 ;  /* 0x3eaaaaab00007823 */ /* 0x000fe20000010007 */
[----:B------:R-:W-:-:S03]  /*0a50*/  MOV R7, 0x42fc0000 ;  /* 0x42fc000000077802 */ /* 0x000fc60000000f00 */
[----:B------:R-:W-:-:S04]  /*0a60*/  FFMA.FTZ R9, RZ, R5, R0 ;  /* 0x00000005ff097223 */ /* 0x000fc80000010000 */
[----:B------:R-:W-:-:S05]  /*0a70*/  FADD.FTZ R11, R6, R9 ;  /* 0x00000009060b7221 */ /* 0x000fca0000010000 */
[----:B------:R-:W-:-:S04]  /*0a80*/  ISETP.NE.AND P0, PT, R11, 0x42b17218, PT ;  /* 0x42b172180b00780c */ /* 0x000fc80003f05270 */
[----:B------:R-:W-:-:S05]  /*0a90*/  FSEL R0, R11, 88.72283172607421875, P0 ;  /* 0x42b172170b007808 */ /* 0x000fca0000000000 */
[----:B------:R-:W-:-:S06]  /*0aa0*/  FMUL.FTZ R4, R0, 1.4426950216293334961 ;  /* 0x3fb8aa3b00047820 */ /* 0x000fcc0000410000 */
[----:B------:R-:W1:Y:S02]  /*0ab0*/  FRND.TRUNC R4, R4 ;  /* 0x0000000400047307 */ /* 0x000e64000020d000 */
[----:B-1----:R-:W-:Y:S01]  /*0ac0*/  FADD.FTZ R5, |R4|, -RZ ;  /* 0x800000ff04057221 */ /* 0x002fe20000010200 */
[----:B------:R-:W-:-:S04]  /*0ad0*/  LOP3.LUT R7, R7, 0x80000000, R4, 0xb8, !PT ;  /* 0x8000000007077812 */ /* 0x000fc800078eb804 */
[----:B------:R-:W-:-:S04]  /*0ae0*/  FSETP.GT.AND P0, PT, R5, 126, PT ;  /* 0x42fc00000500780b */ /* 0x000fc80003f04000 */
[----:B------:R-:W-:-:S05]  /*0af0*/  FSEL R7, R7, R4, P0 ;  /* 0x0000000407077208 */ /* 0x000fca0000000000 */
[----:B------:R-:W-:-:S04]  /*0b00*/  FFMA.FTZ R0, R7, -0.69314718246459960938, R0 ;  /* 0xbf31721807007823 */ /* 0x000fc80000010000 */
[C---:B------:R-:W-:Y:S01]  /*0b10*/  FFMA.FTZ R0, R7.reuse, 1.9046542121259335545e-09, R0 ;  /* 0x3102e30807007823 */ /* 0x040fe20000010000 */
[----:B------:R-:W-:-:S03]  /*0b20*/  FADD R7, R7, 12583039 ;  /* 0x4b40007f07077421 */ /* 0x000fc60000000000 */
[----:B------:R-:W-:Y:S01]  /*0b30*/  FMUL R5, R0, 1.4426950216293334961 ;  /* 0x3fb8aa3b00057820 */ /* 0x000fe20000400000 */
[----:B------:R-:W-:-:S03]  /*0b40*/  IMAD.SHL.U32 R7, R7, 0x800000, RZ ;  /* 0x0080000007077824 */ /* 0x000fc600078e00ff */
[----:B------:R-:W1:Y:S02]  /*0b50*/  MUFU.EX2 R0, R5 ;  /* 0x0000000500007308 */ /* 0x000e640000000800 */
[----:B-1----:R-:W-:Y:S01]  /*0b60*/  FMUL R8, R7, R0 ;  /* 0x0000000007087220 */ /* 0x002fe20000400000 */
[----:B------:R-:W-:-:S04]  /*0b70*/  HFMA2.MMA R0, -RZ, RZ, 2, 0 ;  /* 0x40000000ff007435 */ /* 0x000fc800000001ff */
[----:B------:R-:W-:-:S04]  /*0b80*/  FSETP.NEU.AND P4, PT, R8, +INF , PT ;  /* 0x7f8000000800780b */ /* 0x000fc80003f8d000 */
[----:B------:R-:W-:Y:S02]  /*0b90*/  ISETP.NE.OR P0, PT, R11, 0x42b17218, !P4 ;  /* 0x42b172180b00780c */ /* 0x000fe40006705670 */
[----:B------:R-:W-:-:S04]  /*0ba0*/  FFMA R0, RZ, -R0, 0.3333333432674407959 ;  /* 0x3eaaaaabff007423 */ /* 0x000fc80000000800 */
[----:B------:R-:W-:-:S03]  /*0bb0*/  FADD.FTZ R0, |R0|, -RZ ;  /* 0x800000ff00007221 */ /* 0x000fc60000010200 */
[----:B------:R-:W-:Y:S01]  /*0bc0*/  @P4 FADD.FTZ R4, R6, -R11 ;  /* 0x8000000b06044221 */ /* 0x000fe20000010000 */
[----:B------:R-:W-:Y:S02]  /*0bd0*/  MOV R6, 0x7f800000 ;  /* 0x7f80000000067802 */ /* 0x000fe40000000f00 */
[----:B------:R-:W-:Y:S01]  /*0be0*/  FSETP.NEU.AND P2, PT, R0, 1, PT ;  /* 0x3f8000000000780b */ /* 0x000fe20003f4d000 */
[----:B------:R-:W-:Y:S01]  /*0bf0*/  @P4 FADD.FTZ R7, R9, R4 ;  /* 0x0000000409074221 */ /* 0x000fe20000010000 */
[----:B------:R-:W-:Y:S01]  /*0c00*/  FADD R9, R12, 0.3333333432674407959 ;  /* 0x3eaaaaab0c097421 */ /* 0x000fe20000000000 */
[----:B------:R-:W1:Y:S01]  /*0c10*/  LDC.64 R4, c[0x0][0x210] ;  /* 0x00008400ff047b82 */ /* 0x000e620000000a00 */
[----:B------:R-:W-:Y:S01]  /*0c20*/  FSETP.LT.AND P5, PT, R3, RZ, !P2 ;  /* 0x000000ff0300720b */ /* 0x000fe200057a1000 */
[----:B------:R-:W-:Y:S01]  /*0c30*/  @!P0 FADD R7, R7, 7.62939453125e-06 ;  /* 0x3700000007078421 */ /* 0x000fe20000000000 */
[----:B------:R-:W-:Y:S01]  /*0c40*/  @!P1 FADD R0, R3, R3 ;  /* 0x0000000303009221 */ /* 0x000fe20000000000 */
[----:B------:R-:W-:-:S02]  /*0c50*/  ISETP.GE.AND P3, PT, R9, 0x7f800000, PT ;  /* 0x7f8000000900780c */ /* 0x000fc40003f66270 */
[----:B------:R-:W-:Y:S01]  /*0c60*/  @P4 FFMA.FTZ R6, R8, R7, R8 ;  /* 0x0000000708064223 */ /* 0x000fe20000010008 */
[----:B------:R-:W-:Y:S02]  /*0c70*/  LOP3.LUT P0, RZ, R10, 0x10, RZ, 0xc0, !PT ;  /* 0x000000100aff7812 */ /* 0x000fe4000780c0ff */
[----:B------:R-:W-:Y:S02]  /*0c80*/  @!P1 FSEL R0, R0, RZ, !P2 ;  /* 0x000000ff00009208 */ /* 0x000fe40005000000 */
[----:B------:R-:W-:Y:S02]  /*0c90*/  @P1 FSEL R6, -R6, R6, P5 ;  /* 0x0000000606061208 */ /* 0x000fe40002800100 */
[----:B------:R-:W-:Y:S02]  /*0ca0*/  ISETP.LT.AND P0, PT, R2, 0x10, !P0 ;  /* 0x000000100200780c */ /* 0x000fe40004701270 */
[----:B------:R-:W-:Y:S02]  /*0cb0*/  FSETP.NEU.AND P4, PT, R3, 1, PT ;  /* 0x3f8000000300780b */ /* 0x000fe40003f8d000 */
[----:B------:R-:W-:Y:S01]  /*0cc0*/  @P1 FSEL R0, R6, +QNAN , P6 ;  /* 0x7fffffff06001808 */ /* 0x000fe20003000000 */
[----:B------:R-:W-:Y:S10]  /*0cd0*/  @!P3 BRA `(.L_x_1) ;  /* 0x000000000018b947 */ /* 0x000ff40003800000 */
[----:B------:R-:W-:-:S13]  /*0ce0*/  FSETP.NAN.FTZ.AND P1, PT, |R3|, |R3|, PT ;  /* 0x400000030300720b */ /* 0x000fda0003f38200 */
[----:B------:R-:W-:Y:S01]  /*0cf0*/  @P1 FADD R0, R3, 0.3333333432674407959 ;  /* 0x3eaaaaab03001421 */ /* 0x000fe20000000000 */
[----:B------:R-:W-:Y:S06]  /*0d00*/  @P1 BRA `(.L_x_1) ;  /* 0x00000000000c1947 */ /* 0x000fec0003800000 */
[----:B------:R-:W-:Y:S02]  /*0d10*/  FSETP.NEU.AND P1, PT, R12, +INF , PT ;  /* 0x7f8000000c00780b */ /* 0x000fe40003f2d000 */
[----:B------:R-:W-:-:S11]  /*0d20*/  MOV R3, 0x7f800000 ;  /* 0x7f80000000037802 */ /* 0x000fd60000000f00 */
[----:B------:R-:W-:-:S07]  /*0d30*/  @!P1 FSEL R0, -R3, +INF , P5 ;  /* 0x7f80000003009808 */ /* 0x000fce0002800100 */
.L_x_1:
[----:B------:R-:W-:Y:S05]  /*0d40*/  BSYNC B0 ;  /* 0x0000000000007941 */ /* 0x000fea0003800000 */
.L_x_0:
[----:B-1----:R-:W-:Y:S01]  /*0d50*/  IMAD.WIDE R2, R2, 0x4, R4 ;  /* 0x0000000402027825 */ /* 0x002fe200078e0204 */
[----:B------:R-:W-:Y:S01]  /*0d60*/  FSEL R5, R0, 1, P4 ;  /* 0x3f80000000057808 */ /* 0x000fe20002000000 */
[----:B------:R-:W-:Y:S06]  /*0d70*/  @!P0 EXIT ;  /* 0x000000000000894d */ /* 0x000fec0003800000 */
[----:B------:R-:W-:Y:S01]  /*0d80*/  STG.E desc[UR4][R2.64], R5 ;  /* 0x0000000502007986 */ /* 0x000fe2000c101904 */
[----:B------:R-:W-:Y:S05]  /*0d90*/  EXIT ;  /* 0x000000000000794d */ /* 0x000fea0003800000 */
.L_x_2:
[----:B------:R-:W-:-:S00]  /*0da0*/  BRA `(.L_x_2) ;  /* 0xfffffffc00fc7947 */ /* 0x000fc0000383ffff */
[----:B------:R-:W-:-:S00]  /*0db0*/  NOP ;  /* 0x0000000000007918 */ /* 0x000fc00000000000 */
        /* <DEDUP_REMOVED lines=12> */
.L_x_3:


//--------------------- .nv.global.init           --------------------------
	.section	.nv.global.init,"aw",@progbits
.nv.global.init:
	.type		_$_str,@object
	.size		_$_str,(.L_0 - _$_str)
_$_str:
        /*0000*/ 	.byte	0x5f, 0x5f, 0x43, 0x55, 0x44, 0x41, 0x5f, 0x46, 0x54, 0x5a, 0x00
.L_0:


//--------------------- .nv.constant0.triton_poi_fused_avg_pool2d_clamp_pow_0 --------------------------
	.section	.nv.constant0.triton_poi_fused_avg_pool2d_clamp_pow_0,"a",@progbits
	.sectionflags	@""
	.align	4
.nv.constant0.triton_poi_fused_avg_pool2d_clamp_pow_0:
	.zero		548
